//
// Generated by NVIDIA NVVM Compiler
//
// Compiler Build ID: CL-36424714
// Cuda compilation tools, release 13.0, V13.0.88
// Based on NVVM 20.0.0
//

.version 9.0
.target sm_100
.address_size 64

	// .globl	_Z25unique_gid_calculation_3dPi
.extern .func  (.param .b32 func_retval0) vprintf
(
	.param .b64 vprintf_param_0,
	.param .b64 vprintf_param_1
)
;
.global .align 1 .b8 $str[88] = {98, 108, 111, 99, 107, 73, 100, 120, 46, 120, 32, 58, 32, 37, 100, 44, 32, 98, 108, 111, 99, 107, 73, 100, 120, 46, 121, 32, 58, 32, 37, 100, 44, 32, 98, 108, 111, 99, 107, 73, 100, 120, 46, 122, 32, 58, 32, 37, 100, 44, 116, 104, 114, 101, 97, 100, 73, 100, 120, 32, 58, 32, 37, 100, 44, 32, 103, 105, 100, 58, 32, 37, 100, 44, 32, 118, 97, 108, 117, 101, 32, 58, 32, 37, 100, 32, 10};

.visible .entry _Z25unique_gid_calculation_3dPi(
	.param .u64 .ptr .align 1 _Z25unique_gid_calculation_3dPi_param_0
)
{
	.local .align 8 .b8 	__local_depot0[24];
	.reg .b64 	%SP;
	.reg .b64 	%SPL;
	.reg .b32 	%r<22>;
	.reg .b64 	%rd<9>;

	mov.u64 	%SPL, __local_depot0;
	cvta.local.u64 	%SP, %SPL;
	ld.param.u64 	%rd1, [_Z25unique_gid_calculation_3dPi_param_0];
	cvta.to.global.u64 	%rd2, %rd1;
	add.u64 	%rd3, %SP, 0;
	add.u64 	%rd4, %SPL, 0;
	mov.u32 	%r1, %ntid.x;
	mov.u32 	%r2, %ntid.y;
	mul.lo.s32 	%r3, %r1, %r2;
	mov.u32 	%r4, %tid.z;
	mov.u32 	%r5, %tid.y;
	mov.u32 	%r6, %tid.x;
	mad.lo.s32 	%r7, %r1, %r5, %r6;
	mad.lo.s32 	%r8, %r3, %r4, %r7;
	mov.u32 	%r9, %ntid.z;
	mul.lo.s32 	%r10, %r3, %r9;
	mov.u32 	%r11, %ctaid.x;
	mov.u32 	%r12, %nctaid.x;
	mov.u32 	%r13, %ctaid.y;
	mov.u32 	%r14, %nctaid.y;
	mov.u32 	%r15, %ctaid.z;
	mad.lo.s32 	%r16, %r15, %r14, %r13;
	mad.lo.s32 	%r17, %r16, %r12, %r11;
	mad.lo.s32 	%r18, %r10, %r17, %r8;
	mul.wide.s32 	%rd5, %r18, 4;
	add.s64 	%rd6, %rd2, %rd5;
	ld.global.u32 	%r19, [%rd6];
	st.local.v2.u32 	[%rd4], {%r11, %r13};
	st.local.v2.u32 	[%rd4+8], {%r15, %r8};
	st.local.v2.u32 	[%rd4+16], {%r18, %r19};
	mov.u64 	%rd7, $str;
	cvta.global.u64 	%rd8, %rd7;
	{ // callseq 0, 0
	.param .b64 param0;
	st.param.b64 	[param0], %rd8;
	.param .b64 param1;
	st.param.b64 	[param1], %rd3;
	.param .b32 retval0;
	call.uni (retval0), 
	vprintf, 
	(
	param0, 
	param1
	);
	ld.param.b32 	%r20, [retval0];
	} // callseq 0
	ret;

}


// ===== COMPILED SASS (sm_100) =====

	.target	sm_100

	.elftype	@"ET_EXEC"


//--------------------- .note.nv.tkinfo           --------------------------
	.section	.note.nv.tkinfo,"",@"SHT_NOTE"
	.sectionflags	@"SHF_NOTE_NV_TKINFO"
	.tkinfo
        /*0018*/ 	.word	0x00000002
        /*0030*/ 	.string	""
        /*0030*/ 	.string	"ptxas"
        /*0030*/ 	.string	"Cuda compilation tools, release 13.0, V13.0.88"
        /*0030*/ 	.string	"Build cuda_13.0.r13.0/compiler.36424714_0"
        /*0030*/ 	.string	"-arch sm_100 -m 64 "



//--------------------- .note.nv.cuinfo           --------------------------
	.section	.note.nv.cuinfo,"",@"SHT_NOTE"
	.sectionflags	@"SHF_NOTE_NV_CUINFO"
        /*0018*/ 	.short	0x0002
        /*001a*/ 	.short	0x0064
        /*001c*/ 	.short	0x0082
	.zero		2


//--------------------- .nv.info                  --------------------------
	.section	.nv.info,"",@"SHT_CUDA_INFO"
	.align	4


	//----- nvinfo : EIATTR_REGCOUNT
	.align		4
        /*0000*/ 	.byte	0x04, 0x2f
        /*0002*/ 	.short	(.L_2 - .L_1)
	.align		4
.L_1:
        /*0004*/ 	.word	index@(_Z25unique_gid_calculation_3dPi)
        /*0008*/ 	.word	0x00000018


	//----- nvinfo : EIATTR_FRAME_SIZE
	.align		4
.L_2:
        /*000c*/ 	.byte	0x04, 0x11
        /*000e*/ 	.short	(.L_4 - .L_3)
	.align		4
.L_3:
        /*0010*/ 	.word	index@(_Z25unique_gid_calculation_3dPi)
        /*0014*/ 	.word	0x00000018


	//----- nvinfo : EIATTR_MIN_STACK_SIZE
	.align		4
.L_4:
        /*0018*/ 	.byte	0x04, 0x12
        /*001a*/ 	.short	(.L_6 - .L_5)
	.align		4
.L_5:
        /*001c*/ 	.word	index@(_Z25unique_gid_calculation_3dPi)
        /*0020*/ 	.word	0x00000018
.L_6:


//--------------------- .nv.compat                --------------------------
	.section	.nv.compat,"",@"SHT_CUDA_COMPAT_INFO"
	.align	4
        /*0000*/ 	.byte	0x02, 0x09, 0x00, 0x00, 0x02, 0x02, 0x01, 0x00, 0x02, 0x05, 0x05, 0x00, 0x03, 0x07, 0x01, 0x01
        /*0010*/ 	.byte	0x02, 0x03, 0x00, 0x00, 0x02, 0x06, 0x01, 0x00, 0x04, 0x0b, 0x08, 0x00, 0x09, 0x00, 0x00, 0x00
        /*0020*/ 	.byte	0x00, 0x00, 0x00, 0x00


//--------------------- .nv.info._Z25unique_gid_calculation_3dPi --------------------------
	.section	.nv.info._Z25unique_gid_calculation_3dPi,"",@"SHT_CUDA_INFO"
	.sectionflags	@""
	.align	4


	//----- nvinfo : EIATTR_CUDA_API_VERSION
	.align		4
        /*0000*/ 	.byte	0x04, 0x37
        /*0002*/ 	.short	(.L_8 - .L_7)
.L_7:
        /*0004*/ 	.word	0x00000082


	//----- nvinfo : EIATTR_KPARAM_INFO
	.align		4
.L_8:
        /*0008*/ 	.byte	0x04, 0x17
        /*000a*/ 	.short	(.L_10 - .L_9)
.L_9:
        /*000c*/ 	.word	0x00000000
        /*0010*/ 	.short	0x0000
        /*0012*/ 	.short	0x0000
        /*0014*/ 	.byte	0x00, 0xf5, 0x21, 0x00


	//----- nvinfo : EIATTR_SPARSE_MMA_MASK
	.align		4
.L_10:
        /*0018*/ 	.byte	0x03, 0x50
        /*001a*/ 	.short	0x0000


	//----- nvinfo : EIATTR_MAXREG_COUNT
	.align		4
        /*001c*/ 	.byte	0x03, 0x1b
        /*001e*/ 	.short	0x00ff


	//----- nvinfo : EIATTR_EXTERNS
	.align		4
        /*0020*/ 	.byte	0x04, 0x0f
        /*0022*/ 	.short	(.L_12 - .L_11)


	//   ....[0]....
	.align		4
.L_11:
        /*0024*/ 	.word	index@(vprintf)


	//----- nvinfo : EIATTR_MERCURY_ISA_VERSION
	.align		4
.L_12:
        /*0028*/ 	.byte	0x03, 0x5f
        /*002a*/ 	.short	0x0101


	//----- nvinfo : EIATTR_VRC_CTA_INIT_COUNT
	.align		4
        /*002c*/ 	.byte	0x02, 0x4a
	.zero		1
	.zero		1


	//----- nvinfo : EIATTR_SYSCALL_OFFSETS
	.align		4
        /*0030*/ 	.byte	0x04, 0x46
        /*0032*/ 	.short	(.L_14 - .L_13)


	//   ....[0]....
.L_13:
        /*0034*/ 	.word	0x00000250


	//----- nvinfo : EIATTR_EXIT_INSTR_OFFSETS
	.align		4
.L_14:
        /*0038*/ 	.byte	0x04, 0x1c
        /*003a*/ 	.short	(.L_16 - .L_15)


	//   ....[0]....
.L_15:
        /*003c*/ 	.word	0x00000260


	//----- nvinfo : EIATTR_CBANK_PARAM_SIZE
	.align		4
.L_16:
        /*0040*/ 	.byte	0x03, 0x19
        /*0042*/ 	.short	0x0008


	//----- nvinfo : EIATTR_PARAM_CBANK
	.align		4
        /*0044*/ 	.byte	0x04, 0x0a
        /*0046*/ 	.short	(.L_18 - .L_17)
	.align		4
.L_17:
        /*0048*/ 	.word	index@(.nv.constant0._Z25unique_gid_calculation_3dPi)
        /*004c*/ 	.short	0x0380
        /*004e*/ 	.short	0x0008


	//----- nvinfo : EIATTR_SW_WAR
	.align		4
.L_18:
        /*0050*/ 	.byte	0x04, 0x36
        /*0052*/ 	.short	(.L_20 - .L_19)
.L_19:
        /*0054*/ 	.word	0x00000008
.L_20:


//--------------------- .nv.callgraph             --------------------------
	.section	.nv.callgraph,"",@"SHT_CUDA_CALLGRAPH"
	.align	4
	.sectionentsize	8
	.align		4
        /*0000*/ 	.word	0x00000000
	.align		4
        /*0004*/ 	.word	0xffffffff
	.align		4
        /*0008*/ 	.word	index@(_Z25unique_gid_calculation_3dPi)
	.align		4
        /*000c*/ 	.word	index@(vprintf)
	.align		4
        /*0010*/ 	.word	0x00000000
	.align		4
        /*0014*/ 	.word	0xfffffffe
	.align		4
        /*0018*/ 	.word	0x00000000
	.align		4
        /*001c*/ 	.word	0xfffffffd
	.align		4
        /*0020*/ 	.word	0x00000000
	.align		4
        /*0024*/ 	.word	0xfffffffc


//--------------------- .nv.constant4             --------------------------
	.section	.nv.constant4,"a",@progbits
	.align	8
	.align		8
.nv.constant4:
        /*0000*/ 	.dword	vprintf
	.align		8
        /*0008*/ 	.dword	$str


//--------------------- .text._Z25unique_gid_calculation_3dPi --------------------------
	.section	.text._Z25unique_gid_calculation_3dPi,"ax",@progbits
	.align	128
        .global         _Z25unique_gid_calculation_3dPi
        .type           _Z25unique_gid_calculation_3dPi,@function
        .size           _Z25unique_gid_calculation_3dPi,(.L_x_2 - _Z25unique_gid_calculation_3dPi)
        .other          _Z25unique_gid_calculation_3dPi,@"STO_CUDA_ENTRY STV_DEFAULT"
_Z25unique_gid_calculation_3dPi:
.text._Z25unique_gid_calculation_3dPi:
[----:B------:R-:W0:Y:S01]  /*0000*/  LDC R1, c[0x0][0x37c] ;  /* 0x0000df00ff017b82 */ /* 0x000e220000000800 */
[----:B------:R-:W1:Y:S01]  /*0010*/  S2R R15, SR_TID.Y ;  /* 0x00000000000f7919 */ /* 0x000e620000002200 */
[----:B------:R-:W2:Y:S06]  /*0020*/  LDCU UR8, c[0x0][0x2fc] ;  /* 0x00005f80ff0877ac */ /* 0x000eac0008000800 */
[----:B------:R-:W3:Y:S01]  /*0030*/  LDC.64 R8, c[0x0][0x380] ;  /* 0x0000e000ff087b82 */ /* 0x000ee20000000a00 */
[----:B0-----:R-:W-:Y:S01]  /*0040*/  IADD3 R1, PT, PT, R1, -0x18, RZ ;  /* 0xffffffe801017810 */ /* 0x001fe20007ffe0ff */
[----:B------:R-:W1:Y:S01]  /*0050*/  S2R R2, SR_TID.X ;  /* 0x0000000000027919 */ /* 0x000e620000002100 */
[----:B------:R-:W0:Y:S01]  /*0060*/  LDCU UR6, c[0x0][0x360] ;  /* 0x00006c00ff0677ac */ /* 0x000e220008000800 */
[----:B------:R-:W4:Y:S01]  /*0070*/  S2R R13, SR_CTAID.Y ;  /* 0x00000000000d7919 */ /* 0x000f220000002600 */
[----:B------:R-:W0:Y:S01]  /*0080*/  LDCU UR4, c[0x0][0x364] ;  /* 0x00006c80ff0477ac */ /* 0x000e220008000800 */
[----:B------:R-:W4:Y:S01]  /*0090*/  S2R R14, SR_CTAID.Z ;  /* 0x00000000000e7919 */ /* 0x000f220000002700 */
[----:B------:R-:W5:Y:S01]  /*00a0*/  LDCU UR5, c[0x0][0x368] ;  /* 0x00006d00ff0577ac */ /* 0x000f620008000800 */
[----:B------:R-:W2:Y:S01]  /*00b0*/  S2R R0, SR_TID.Z ;  /* 0x0000000000007919 */ /* 0x000ea20000002300 */
[----:B------:R-:W3:Y:S01]  /*00c0*/  LDCU UR9, c[0x0][0x370] ;  /* 0x00006e00ff0977ac */ /* 0x000ee20008000800 */
[----:B------:R-:W3:Y:S01]  /*00d0*/  S2R R12, SR_CTAID.X ;  /* 0x00000000000c7919 */ /* 0x000ee20000002500 */
[----:B------:R-:W4:Y:S01]  /*00e0*/  LDCU UR10, c[0x0][0x374] ;  /* 0x00006e80ff0a77ac */ /* 0x000f220008000800 */
[----:B0-----:R-:W-:-:S04]  /*00f0*/  UIMAD UR4, UR6, UR4, URZ ;  /* 0x00000004060472a4 */ /* 0x001fc8000f8e02ff */
[----:B-----5:R-:W-:Y:S01]  /*0100*/  UIMAD UR5, UR4, UR5, URZ ;  /* 0x00000005040572a4 */ /* 0x020fe2000f8e02ff */
[----:B-1----:R-:W-:Y:S01]  /*0110*/  IMAD R15, R15, UR6, R2 ;  /* 0x000000060f0f7c24 */ /* 0x002fe2000f8e0202 */
[----:B------:R-:W0:Y:S01]  /*0120*/  LDCU.64 UR6, c[0x0][0x358] ;  /* 0x00006b00ff0677ac */ /* 0x000e220008000a00 */
[----:B----4-:R-:W-:Y:S02]  /*0130*/  IMAD R3, R14, UR10, R13 ;  /* 0x0000000a0e037c24 */ /* 0x010fe4000f8e020d */
[----:B--2---:R-:W-:Y:S02]  /*0140*/  IMAD R15, R0, UR4, R15 ;  /* 0x00000004000f7c24 */ /* 0x004fe4000f8e020f */
[----:B---3--:R-:W-:-:S04]  /*0150*/  IMAD R2, R3, UR9, R12 ;  /* 0x0000000903027c24 */ /* 0x008fc8000f8e020c */
[----:B------:R-:W-:-:S04]  /*0160*/  IMAD R2, R2, UR5, R15 ;  /* 0x0000000502027c24 */ /* 0x000fc8000f8e020f */
[----:B------:R-:W-:-:S05]  /*0170*/  IMAD.WIDE R8, R2, 0x4, R8 ;  /* 0x0000000402087825 */ /* 0x000fca00078e0208 */
[----:B0-----:R-:W2:Y:S01]  /*0180*/  LDG.E R3, desc[UR6][R8.64] ;  /* 0x0000000608037981 */ /* 0x001ea2000c1e1900 */
[----:B------:R-:W-:Y:S01]  /*0190*/  MOV R0, 0x0 ;  /* 0x0000000000007802 */ /* 0x000fe20000000f00 */
[----:B------:R-:W0:Y:S02]  /*01a0*/  LDCU UR4, c[0x0][0x2f8] ;  /* 0x00005f00ff0477ac */ /* 0x000e240008000800 */
[----:B------:R1:W-:Y:S01]  /*01b0*/  STL.64 [R1], R12 ;  /* 0x0000000c01007387 */ /* 0x0003e20000100a00 */
[----:B------:R1:W3:Y:S01]  /*01c0*/  LDC.64 R10, c[0x4][R0] ;  /* 0x01000000000a7b82 */ /* 0x0002e20000000a00 */
[----:B------:R-:W4:Y:S02]  /*01d0*/  LDCU.64 UR6, c[0x4][0x8] ;  /* 0x01000100ff0677ac */ /* 0x000f240008000a00 */
[----:B------:R1:W-:Y:S01]  /*01e0*/  STL.64 [R1+0x8], R14 ;  /* 0x0000080e01007387 */ /* 0x0003e20000100a00 */
[----:B0-----:R-:W-:Y:S02]  /*01f0*/  IADD3 R6, P0, PT, R1, UR4, RZ ;  /* 0x0000000401067c10 */ /* 0x001fe4000ff1e0ff */
[----:B----4-:R-:W-:-:S02]  /*0200*/  MOV R4, UR6 ;  /* 0x0000000600047c02 */ /* 0x010fc40008000f00 */
[----:B------:R-:W-:Y:S02]  /*0210*/  MOV R5, UR7 ;  /* 0x0000000700057c02 */ /* 0x000fe40008000f00 */
[----:B------:R-:W-:Y:S01]  /*0220*/  IADD3.X R7, PT, PT, RZ, UR8, RZ, P0, !PT ;  /* 0x00000008ff077c10 */ /* 0x000fe200087fe4ff */
[----:B--23--:R1:W-:Y:S06]  /*0230*/  STL.64 [R1+0x10], R2 ;  /* 0x0000100201007387 */ /* 0x00c3ec0000100a00 */
[----:B------:R-:W-:-:S07]  /*0240*/  LEPC R20, `(.L_x_0) ;  /* 0x000000001014794e */ /* 0x000fce0000000000 */
[----:B-1----:R-:W-:Y:S05]  /*0250*/  CALL.ABS.NOINC R10 ;  /* 0x000000000a007343 */ /* 0x002fea0003c00000 */
.L_x_0:
[----:B------:R-:W-:Y:S05]  /*0260*/  EXIT ;  /* 0x000000000000794d */ /* 0x000fea0003800000 */
.L_x_1:
[----:B------:R-:W-:-:S00]  /*0270*/  BRA `(.L_x_1) ;  /* 0xfffffffc00fc7947 */ /* 0x000fc0000383ffff */
[----:B------:R-:W-:-:S00]  /*0280*/  NOP ;  /* 0x0000000000007918 */ /* 0x000fc00000000000 */
[----:B------:R-:W-:-:S00]  /*0290*/  NOP ;  /* 0x0000000000007918 */ /* 0x000fc00000000000 */
[----:B------:R-:W-:-:S00]  /*02a0*/  NOP ;  /* 0x0000000000007918 */ /* 0x000fc00000000000 */
[----:B------:R-:W-:-:S00]  /*02b0*/  NOP ;  /* 0x0000000000007918 */ /* 0x000fc00000000000 */
[----:B------:R-:W-:-:S00]  /*02c0*/  NOP ;  /* 0x0000000000007918 */ /* 0x000fc00000000000 */
[----:B------:R-:W-:-:S00]  /*02d0*/  NOP ;  /* 0x0000000000007918 */ /* 0x000fc00000000000 */
[----:B------:R-:W-:-:S00]  /*02e0*/  NOP ;  /* 0x0000000000007918 */ /* 0x000fc00000000000 */
[----:B------:R-:W-:-:S00]  /*02f0*/  NOP ;  /* 0x0000000000007918 */ /* 0x000fc00000000000 */
.L_x_2:


//--------------------- .nv.global.init           --------------------------
	.section	.nv.global.init,"aw",@progbits
.nv.global.init:
	.type		$str,@object
	.size		$str,(.L_0 - $str)
$str:
        /*0000*/ 	.byte	0x62, 0x6c, 0x6f, 0x63, 0x6b, 0x49, 0x64, 0x78, 0x2e, 0x78, 0x20, 0x3a, 0x20, 0x25, 0x64, 0x2c
        /*0010*/ 	.byte	0x20, 0x62, 0x6c, 0x6f, 0x63, 0x6b, 0x49, 0x64, 0x78, 0x2e, 0x79, 0x20, 0x3a, 0x20, 0x25, 0x64
        /*0020*/ 	.byte	0x2c, 0x20, 0x62, 0x6c, 0x6f, 0x63, 0x6b, 0x49, 0x64, 0x78, 0x2e, 0x7a, 0x20, 0x3a, 0x20, 0x25
        /*0030*/ 	.byte	0x64, 0x2c, 0x74, 0x68, 0x72, 0x65, 0x61, 0x64, 0x49, 0x64, 0x78, 0x20, 0x3a, 0x20, 0x25, 0x64
        /*0040*/ 	.byte	0x2c, 0x20, 0x67, 0x69, 0x64, 0x3a, 0x20, 0x25, 0x64, 0x2c, 0x20, 0x76, 0x61, 0x6c, 0x75, 0x65
        /*0050*/ 	.byte	0x20, 0x3a, 0x20, 0x25, 0x64, 0x20, 0x0a, 0x00
.L_0:


//--------------------- .nv.shared.reserved.0     --------------------------
	.section	.nv.shared.reserved.0,"aw",@nobits
	.weak		__nv_reservedSMEM_offset_0_alias
	.size		__nv_reservedSMEM_offset_0_alias, 0, 64
	.other		__nv_reservedSMEM_offset_0_alias,@"STO_CUDA_RESERVED_SHARED STV_DEFAULT"
__nv_reservedSMEM_offset_0_alias:
	.zero		0
	.zero		64


//--------------------- .nv.constant0._Z25unique_gid_calculation_3dPi --------------------------
	.section	.nv.constant0._Z25unique_gid_calculation_3dPi,"a",@progbits
	.sectionflags	@""
	.align	4
.nv.constant0._Z25unique_gid_calculation_3dPi:
	.zero		904


//--------------------- SYMBOLS --------------------------

	.type		.nv.reservedSmem.offset0,@object
	.size		.nv.reservedSmem.offset0,0x4
	.type		vprintf,@function
